//
// Generated by NVIDIA NVVM Compiler
//
// Compiler Build ID: CL-36424714
// Cuda compilation tools, release 13.0, V13.0.88
// Based on NVVM 20.0.0
//

.version 9.0
.target sm_100
.address_size 64

	// .globl	_Z14vec_sum_kernelPdS_j

.visible .entry _Z14vec_sum_kernelPdS_j(
	.param .u64 .ptr .align 1 _Z14vec_sum_kernelPdS_j_param_0,
	.param .u64 .ptr .align 1 _Z14vec_sum_kernelPdS_j_param_1,
	.param .u32 _Z14vec_sum_kernelPdS_j_param_2
)
{
	.reg .pred 	%p<3>;
	.reg .b32 	%r<11>;
	.reg .b64 	%rd<8>;
	.reg .b64 	%fd<4>;

	ld.param.u64 	%rd3, [_Z14vec_sum_kernelPdS_j_param_0];
	ld.param.u64 	%rd4, [_Z14vec_sum_kernelPdS_j_param_1];
	ld.param.u32 	%r6, [_Z14vec_sum_kernelPdS_j_param_2];
	mov.u32 	%r7, %tid.x;
	mov.u32 	%r8, %ctaid.x;
	mov.u32 	%r1, %ntid.x;
	mad.lo.s32 	%r10, %r8, %r1, %r7;
	setp.ge.u32 	%p1, %r10, %r6;
	@%p1 bra 	$L__BB0_3;
	mov.u32 	%r9, %nctaid.x;
	mul.lo.s32 	%r3, %r1, %r9;
	cvta.to.global.u64 	%rd1, %rd3;
	cvta.to.global.u64 	%rd2, %rd4;
$L__BB0_2:
	mul.wide.u32 	%rd5, %r10, 8;
	add.s64 	%rd6, %rd1, %rd5;
	ld.global.f64 	%fd1, [%rd6];
	add.s64 	%rd7, %rd2, %rd5;
	ld.global.f64 	%fd2, [%rd7];
	add.f64 	%fd3, %fd1, %fd2;
	st.global.f64 	[%rd6], %fd3;
	add.s32 	%r10, %r10, %r3;
	setp.lt.u32 	%p2, %r10, %r6;
	@%p2 bra 	$L__BB0_2;
$L__BB0_3:
	ret;

}


// ===== COMPILED SASS (sm_100) =====

	.target	sm_100

	.elftype	@"ET_EXEC"


//--------------------- .note.nv.tkinfo           --------------------------
	.section	.note.nv.tkinfo,"",@"SHT_NOTE"
	.sectionflags	@"SHF_NOTE_NV_TKINFO"
	.tkinfo
        /*0018*/ 	.word	0x00000002
        /*0030*/ 	.string	""
        /*0030*/ 	.string	"ptxas"
        /*0030*/ 	.string	"Cuda compilation tools, release 13.0, V13.0.88"
        /*0030*/ 	.string	"Build cuda_13.0.r13.0/compiler.36424714_0"
        /*0030*/ 	.string	"-arch sm_100 -m 64 "



//--------------------- .note.nv.cuinfo           --------------------------
	.section	.note.nv.cuinfo,"",@"SHT_NOTE"
	.sectionflags	@"SHF_NOTE_NV_CUINFO"
        /*0018*/ 	.short	0x0002
        /*001a*/ 	.short	0x0064
        /*001c*/ 	.short	0x0082
	.zero		2


//--------------------- .nv.info                  --------------------------
	.section	.nv.info,"",@"SHT_CUDA_INFO"
	.align	4


	//----- nvinfo : EIATTR_REGCOUNT
	.align		4
        /*0000*/ 	.byte	0x04, 0x2f
        /*0002*/ 	.short	(.L_1 - .L_0)
	.align		4
.L_0:
        /*0004*/ 	.word	index@(_Z14vec_sum_kernelPdS_j)
        /*0008*/ 	.word	0x00000010


	//----- nvinfo : EIATTR_FRAME_SIZE
	.align		4
.L_1:
        /*000c*/ 	.byte	0x04, 0x11
        /*000e*/ 	.short	(.L_3 - .L_2)
	.align		4
.L_2:
        /*0010*/ 	.word	index@(_Z14vec_sum_kernelPdS_j)
        /*0014*/ 	.word	0x00000000


	//----- nvinfo : EIATTR_MIN_STACK_SIZE
	.align		4
.L_3:
        /*0018*/ 	.byte	0x04, 0x12
        /*001a*/ 	.short	(.L_5 - .L_4)
	.align		4
.L_4:
        /*001c*/ 	.word	index@(_Z14vec_sum_kernelPdS_j)
        /*0020*/ 	.word	0x00000000
.L_5:


//--------------------- .nv.compat                --------------------------
	.section	.nv.compat,"",@"SHT_CUDA_COMPAT_INFO"
	.align	4
        /*0000*/ 	.byte	0x02, 0x09, 0x00, 0x00, 0x02, 0x02, 0x01, 0x00, 0x02, 0x05, 0x05, 0x00, 0x03, 0x07, 0x01, 0x01
        /*0010*/ 	.byte	0x02, 0x03, 0x00, 0x00, 0x02, 0x06, 0x01, 0x00, 0x04, 0x0b, 0x08, 0x00, 0x01, 0x00, 0x00, 0x00
        /*0020*/ 	.byte	0x00, 0x00, 0x00, 0x00


//--------------------- .nv.info._Z14vec_sum_kernelPdS_j --------------------------
	.section	.nv.info._Z14vec_sum_kernelPdS_j,"",@"SHT_CUDA_INFO"
	.sectionflags	@""
	.align	4


	//----- nvinfo : EIATTR_CUDA_API_VERSION
	.align		4
        /*0000*/ 	.byte	0x04, 0x37
        /*0002*/ 	.short	(.L_7 - .L_6)
.L_6:
        /*0004*/ 	.word	0x00000082


	//----- nvinfo : EIATTR_KPARAM_INFO
	.align		4
.L_7:
        /*0008*/ 	.byte	0x04, 0x17
        /*000a*/ 	.short	(.L_9 - .L_8)
.L_8:
        /*000c*/ 	.word	0x00000000
        /*0010*/ 	.short	0x0002
        /*0012*/ 	.short	0x0010
        /*0014*/ 	.byte	0x00, 0xf0, 0x11, 0x00


	//----- nvinfo : EIATTR_KPARAM_INFO
	.align		4
.L_9:
        /*0018*/ 	.byte	0x04, 0x17
        /*001a*/ 	.short	(.L_11 - .L_10)
.L_10:
        /*001c*/ 	.word	0x00000000
        /*0020*/ 	.short	0x0001
        /*0022*/ 	.short	0x0008
        /*0024*/ 	.byte	0x00, 0xf5, 0x21, 0x00


	//----- nvinfo : EIATTR_KPARAM_INFO
	.align		4
.L_11:
        /*0028*/ 	.byte	0x04, 0x17
        /*002a*/ 	.short	(.L_13 - .L_12)
.L_12:
        /*002c*/ 	.word	0x00000000
        /*0030*/ 	.short	0x0000
        /*0032*/ 	.short	0x0000
        /*0034*/ 	.byte	0x00, 0xf5, 0x21, 0x00


	//----- nvinfo : EIATTR_SPARSE_MMA_MASK
	.align		4
.L_13:
        /*0038*/ 	.byte	0x03, 0x50
        /*003a*/ 	.short	0x0000


	//----- nvinfo : EIATTR_MAXREG_COUNT
	.align		4
        /*003c*/ 	.byte	0x03, 0x1b
        /*003e*/ 	.short	0x00ff


	//----- nvinfo : EIATTR_MERCURY_ISA_VERSION
	.align		4
        /*0040*/ 	.byte	0x03, 0x5f
        /*0042*/ 	.short	0x0101


	//----- nvinfo : EIATTR_VRC_CTA_INIT_COUNT
	.align		4
        /*0044*/ 	.byte	0x02, 0x4a
	.zero		1
	.zero		1


	//----- nvinfo : EIATTR_EXIT_INSTR_OFFSETS
	.align		4
        /*0048*/ 	.byte	0x04, 0x1c
        /*004a*/ 	.short	(.L_15 - .L_14)


	//   ....[0]....
.L_14:
        /*004c*/ 	.word	0x00000070


	//   ....[1]....
        /*0050*/ 	.word	0x00000160


	//----- nvinfo : EIATTR_CRS_STACK_SIZE
	.align		4
.L_15:
        /*0054*/ 	.byte	0x04, 0x1e
        /*0056*/ 	.short	(.L_17 - .L_16)
.L_16:
        /*0058*/ 	.word	0x00000000


	//----- nvinfo : EIATTR_CBANK_PARAM_SIZE
	.align		4
.L_17:
        /*005c*/ 	.byte	0x03, 0x19
        /*005e*/ 	.short	0x0014


	//----- nvinfo : EIATTR_PARAM_CBANK
	.align		4
        /*0060*/ 	.byte	0x04, 0x0a
        /*0062*/ 	.short	(.L_19 - .L_18)
	.align		4
.L_18:
        /*0064*/ 	.word	index@(.nv.constant0._Z14vec_sum_kernelPdS_j)
        /*0068*/ 	.short	0x0380
        /*006a*/ 	.short	0x0014


	//----- nvinfo : EIATTR_SW_WAR
	.align		4
.L_19:
        /*006c*/ 	.byte	0x04, 0x36
        /*006e*/ 	.short	(.L_21 - .L_20)
.L_20:
        /*0070*/ 	.word	0x00000008
.L_21:


//--------------------- .nv.callgraph             --------------------------
	.section	.nv.callgraph,"",@"SHT_CUDA_CALLGRAPH"
	.align	4
	.sectionentsize	8
	.align		4
        /*0000*/ 	.word	0x00000000
	.align		4
        /*0004*/ 	.word	0xffffffff
	.align		4
        /*0008*/ 	.word	0x00000000
	.align		4
        /*000c*/ 	.word	0xfffffffe
	.align		4
        /*0010*/ 	.word	0x00000000
	.align		4
        /*0014*/ 	.word	0xfffffffd
	.align		4
        /*0018*/ 	.word	0x00000000
	.align		4
        /*001c*/ 	.word	0xfffffffc


//--------------------- .text._Z14vec_sum_kernelPdS_j --------------------------
	.section	.text._Z14vec_sum_kernelPdS_j,"ax",@progbits
	.align	128
        .global         _Z14vec_sum_kernelPdS_j
        .type           _Z14vec_sum_kernelPdS_j,@function
        .size           _Z14vec_sum_kernelPdS_j,(.L_x_2 - _Z14vec_sum_kernelPdS_j)
        .other          _Z14vec_sum_kernelPdS_j,@"STO_CUDA_ENTRY STV_DEFAULT"
_Z14vec_sum_kernelPdS_j:
.text._Z14vec_sum_kernelPdS_j:
[----:B------:R-:W-:Y:S01]  /*0000*/  LDC R1, c[0x0][0x37c] ;  /* 0x0000df00ff017b82 */ /* 0x000fe20000000800 */
[----:B------:R-:W0:Y:S07]  /*0010*/  S2R R0, SR_TID.X ;  /* 0x0000000000007919 */ /* 0x000e2e0000002100 */
[----:B------:R-:W0:Y:S01]  /*0020*/  S2UR UR4, SR_CTAID.X ;  /* 0x00000000000479c3 */ /* 0x000e220000002500 */
[----:B------:R-:W1:Y:S07]  /*0030*/  LDCU UR5, c[0x0][0x390] ;  /* 0x00007200ff0577ac */ /* 0x000e6e0008000800 */
[----:B------:R-:W0:Y:S02]  /*0040*/  LDC R13, c[0x0][0x360] ;  /* 0x0000d800ff0d7b82 */ /* 0x000e240000000800 */
[----:B0-----:R-:W-:-:S05]  /*0050*/  IMAD R0, R13, UR4, R0 ;  /* 0x000000040d007c24 */ /* 0x001fca000f8e0200 */
[----:B-1----:R-:W-:-:S13]  /*0060*/  ISETP.GE.U32.AND P0, PT, R0, UR5, PT ;  /* 0x0000000500007c0c */ /* 0x002fda000bf06070 */
[----:B------:R-:W-:Y:S05]  /*0070*/  @P0 EXIT ;  /* 0x000000000000094d */ /* 0x000fea0003800000 */
[----:B------:R-:W0:Y:S01]  /*0080*/  LDC.64 R8, c[0x0][0x380] ;  /* 0x0000e000ff087b82 */ /* 0x000e220000000a00 */
[----:B------:R-:W1:Y:S01]  /*0090*/  LDCU UR4, c[0x0][0x370] ;  /* 0x00006e00ff0477ac */ /* 0x000e620008000800 */
[----:B------:R-:W2:Y:S06]  /*00a0*/  LDCU.64 UR6, c[0x0][0x358] ;  /* 0x00006b00ff0677ac */ /* 0x000eac0008000a00 */
[----:B------:R-:W3:Y:S01]  /*00b0*/  LDC.64 R10, c[0x0][0x388] ;  /* 0x0000e200ff0a7b82 */ /* 0x000ee20000000a00 */
[----:B-1----:R-:W-:-:S07]  /*00c0*/  IMAD R13, R13, UR4, RZ ;  /* 0x000000040d0d7c24 */ /* 0x002fce000f8e02ff */
.L_x_0:
[----:B---3--:R-:W-:-:S04]  /*00d0*/  IMAD.WIDE.U32 R6, R0, 0x8, R10 ;  /* 0x0000000800067825 */ /* 0x008fc800078e000a */
[----:B01----:R-:W-:Y:S02]  /*00e0*/  IMAD.WIDE.U32 R2, R0, 0x8, R8 ;  /* 0x0000000800027825 */ /* 0x003fe400078e0008 */
[----:B--2---:R-:W2:Y:S04]  /*00f0*/  LDG.E.64 R6, desc[UR6][R6.64] ;  /* 0x0000000606067981 */ /* 0x004ea8000c1e1b00 */
[----:B------:R-:W2:Y:S01]  /*0100*/  LDG.E.64 R4, desc[UR6][R2.64] ;  /* 0x0000000602047981 */ /* 0x000ea2000c1e1b00 */
[----:B------:R-:W-:-:S04]  /*0110*/  IADD3 R0, PT, PT, R13, R0, RZ ;  /* 0x000000000d007210 */ /* 0x000fc80007ffe0ff */
[----:B------:R-:W-:Y:S01]  /*0120*/  ISETP.GE.U32.AND P0, PT, R0, UR5, PT ;  /* 0x0000000500007c0c */ /* 0x000fe2000bf06070 */
[----:B--2---:R-:W-:-:S07]  /*0130*/  DADD R4, R4, R6 ;  /* 0x0000000004047229 */ /* 0x004fce0000000006 */
[----:B------:R1:W-:Y:S05]  /*0140*/  STG.E.64 desc[UR6][R2.64], R4 ;  /* 0x0000000402007986 */ /* 0x0003ea000c101b06 */
[----:B------:R-:W-:Y:S05]  /*0150*/  @!P0 BRA `(.L_x_0) ;  /* 0xfffffffc00dc8947 */ /* 0x000fea000383ffff */
[----:B------:R-:W-:Y:S05]  /*0160*/  EXIT ;  /* 0x000000000000794d */ /* 0x000fea0003800000 */
.L_x_1:
[----:B------:R-:W-:-:S00]  /*0170*/  BRA `(.L_x_1) ;  /* 0xfffffffc00fc7947 */ /* 0x000fc0000383ffff */
[----:B------:R-:W-:-:S00]  /*0180*/  NOP ;  /* 0x0000000000007918 */ /* 0x000fc00000000000 */
[----:B------:R-:W-:-:S00]  /*0190*/  NOP ;  /* 0x0000000000007918 */ /* 0x000fc00000000000 */
[----:B------:R-:W-:-:S00]  /*01a0*/  NOP ;  /* 0x0000000000007918 */ /* 0x000fc00000000000 */
[----:B------:R-:W-:-:S00]  /*01b0*/  NOP ;  /* 0x0000000000007918 */ /* 0x000fc00000000000 */
[----:B------:R-:W-:-:S00]  /*01c0*/  NOP ;  /* 0x0000000000007918 */ /* 0x000fc00000000000 */
[----:B------:R-:W-:-:S00]  /*01d0*/  NOP ;  /* 0x0000000000007918 */ /* 0x000fc00000000000 */
[----:B------:R-:W-:-:S00]  /*01e0*/  NOP ;  /* 0x0000000000007918 */ /* 0x000fc00000000000 */
[----:B------:R-:W-:-:S00]  /*01f0*/  NOP ;  /* 0x0000000000007918 */ /* 0x000fc00000000000 */
.L_x_2:


//--------------------- .nv.shared.reserved.0     --------------------------
	.section	.nv.shared.reserved.0,"aw",@nobits
	.weak		__nv_reservedSMEM_offset_0_alias
	.size		__nv_reservedSMEM_offset_0_alias, 0, 64
	.other		__nv_reservedSMEM_offset_0_alias,@"STO_CUDA_RESERVED_SHARED STV_DEFAULT"
__nv_reservedSMEM_offset_0_alias:
	.zero		0
	.zero		64


//--------------------- .nv.constant0._Z14vec_sum_kernelPdS_j --------------------------
	.section	.nv.constant0._Z14vec_sum_kernelPdS_j,"a",@progbits
	.sectionflags	@""
	.align	4
.nv.constant0._Z14vec_sum_kernelPdS_j:
	.zero		916


//--------------------- SYMBOLS --------------------------

	.type		.nv.reservedSmem.offset0,@object
	.size		.nv.reservedSmem.offset0,0x4
